//
// Generated by NVIDIA NVVM Compiler
//
// Compiler Build ID: CL-36424714
// Cuda compilation tools, release 13.0, V13.0.88
// Based on NVVM 20.0.0
//

.version 9.0
.target sm_100
.address_size 64

	// .globl	_Z9cudacountPcS_Piii

.visible .entry _Z9cudacountPcS_Piii(
	.param .u64 .ptr .align 1 _Z9cudacountPcS_Piii_param_0,
	.param .u64 .ptr .align 1 _Z9cudacountPcS_Piii_param_1,
	.param .u64 .ptr .align 1 _Z9cudacountPcS_Piii_param_2,
	.param .u32 _Z9cudacountPcS_Piii_param_3,
	.param .u32 _Z9cudacountPcS_Piii_param_4
)
{
	.reg .pred 	%p<41>;
	.reg .b16 	%rs<159>;
	.reg .b32 	%r<82>;
	.reg .b64 	%rd<41>;

	ld.param.u64 	%rd16, [_Z9cudacountPcS_Piii_param_0];
	ld.param.u64 	%rd17, [_Z9cudacountPcS_Piii_param_1];
	ld.param.u64 	%rd15, [_Z9cudacountPcS_Piii_param_2];
	ld.param.u32 	%r31, [_Z9cudacountPcS_Piii_param_3];
	ld.param.u32 	%r30, [_Z9cudacountPcS_Piii_param_4];
	cvta.to.global.u64 	%rd1, %rd17;
	cvta.to.global.u64 	%rd2, %rd16;
	mov.u32 	%r1, %tid.x;
	add.s32 	%r32, %r30, %r1;
	setp.ge.s32 	%p1, %r32, %r31;
	@%p1 bra 	$L__BB0_16;
	setp.lt.s32 	%p2, %r30, 1;
	@%p2 bra 	$L__BB0_15;
	and.b32  	%r2, %r30, 15;
	setp.lt.u32 	%p3, %r30, 16;
	mov.b32 	%r81, 1;
	mov.b32 	%r74, 0;
	@%p3 bra 	$L__BB0_5;
	and.b32  	%r74, %r30, 2147483632;
	neg.s32 	%r68, %r74;
	cvt.u64.u32 	%rd18, %r1;
	add.s64 	%rd19, %rd18, %rd2;
	add.s64 	%rd38, %rd19, 7;
	add.s64 	%rd37, %rd1, 7;
	mov.b32 	%r81, 1;
$L__BB0_4:
	.pragma "nounroll";
	ld.global.u8 	%rs1, [%rd38+-7];
	ld.global.u8 	%rs4, [%rd37+-7];
	setp.eq.s16 	%p4, %rs1, %rs4;
	ld.global.u8 	%rs7, [%rd38+-6];
	ld.global.u8 	%rs10, [%rd37+-6];
	setp.eq.s16 	%p5, %rs7, %rs10;
	ld.global.u8 	%rs13, [%rd38+-5];
	ld.global.u8 	%rs16, [%rd37+-5];
	setp.eq.s16 	%p6, %rs13, %rs16;
	ld.global.u8 	%rs19, [%rd38+-4];
	ld.global.u8 	%rs22, [%rd37+-4];
	setp.eq.s16 	%p7, %rs19, %rs22;
	ld.global.u8 	%rs25, [%rd38+-3];
	ld.global.u8 	%rs28, [%rd37+-3];
	setp.eq.s16 	%p8, %rs25, %rs28;
	ld.global.u8 	%rs31, [%rd38+-2];
	ld.global.u8 	%rs34, [%rd37+-2];
	setp.eq.s16 	%p9, %rs31, %rs34;
	ld.global.u8 	%rs37, [%rd38+-1];
	ld.global.u8 	%rs40, [%rd37+-1];
	setp.eq.s16 	%p10, %rs37, %rs40;
	ld.global.u8 	%rs43, [%rd38];
	ld.global.u8 	%rs46, [%rd37];
	setp.eq.s16 	%p11, %rs43, %rs46;
	ld.global.u8 	%rs49, [%rd38+1];
	ld.global.u8 	%rs52, [%rd37+1];
	setp.eq.s16 	%p12, %rs49, %rs52;
	ld.global.u8 	%rs55, [%rd38+2];
	ld.global.u8 	%rs58, [%rd37+2];
	setp.eq.s16 	%p13, %rs55, %rs58;
	ld.global.u8 	%rs61, [%rd38+3];
	ld.global.u8 	%rs64, [%rd37+3];
	setp.eq.s16 	%p14, %rs61, %rs64;
	ld.global.u8 	%rs67, [%rd38+4];
	ld.global.u8 	%rs70, [%rd37+4];
	setp.eq.s16 	%p15, %rs67, %rs70;
	ld.global.u8 	%rs73, [%rd38+5];
	ld.global.u8 	%rs76, [%rd37+5];
	setp.eq.s16 	%p16, %rs73, %rs76;
	ld.global.u8 	%rs79, [%rd38+6];
	ld.global.u8 	%rs82, [%rd37+6];
	setp.eq.s16 	%p17, %rs79, %rs82;
	ld.global.u8 	%rs85, [%rd38+7];
	ld.global.u8 	%rs88, [%rd37+7];
	setp.eq.s16 	%p18, %rs85, %rs88;
	ld.global.u8 	%rs91, [%rd38+8];
	ld.global.u8 	%rs92, [%rd37+8];
	setp.eq.s16 	%p19, %rs91, %rs92;
	selp.b32 	%r37, %r81, 0, %p4;
	selp.b32 	%r38, %r37, 0, %p5;
	selp.b32 	%r39, %r38, 0, %p6;
	selp.b32 	%r40, %r39, 0, %p7;
	selp.b32 	%r41, %r40, 0, %p8;
	selp.b32 	%r42, %r41, 0, %p9;
	selp.b32 	%r43, %r42, 0, %p10;
	selp.b32 	%r44, %r43, 0, %p11;
	selp.b32 	%r45, %r44, 0, %p12;
	selp.b32 	%r46, %r45, 0, %p13;
	selp.b32 	%r47, %r46, 0, %p14;
	selp.b32 	%r48, %r47, 0, %p15;
	selp.b32 	%r49, %r48, 0, %p16;
	selp.b32 	%r50, %r49, 0, %p17;
	selp.b32 	%r51, %r50, 0, %p18;
	selp.b32 	%r81, %r51, 0, %p19;
	add.s32 	%r68, %r68, 16;
	add.s64 	%rd38, %rd38, 16;
	add.s64 	%rd37, %rd37, 16;
	setp.ne.s32 	%p20, %r68, 0;
	@%p20 bra 	$L__BB0_4;
$L__BB0_5:
	setp.eq.s32 	%p21, %r2, 0;
	@%p21 bra 	$L__BB0_14;
	and.b32  	%r12, %r30, 7;
	setp.lt.u32 	%p22, %r2, 8;
	@%p22 bra 	$L__BB0_8;
	add.s32 	%r53, %r74, %r1;
	cvt.u64.u32 	%rd20, %r53;
	add.s64 	%rd21, %rd2, %rd20;
	ld.global.u8 	%rs93, [%rd21];
	cvt.u64.u32 	%rd22, %r74;
	add.s64 	%rd23, %rd1, %rd22;
	ld.global.u8 	%rs96, [%rd23];
	setp.eq.s16 	%p23, %rs93, %rs96;
	cvt.u64.u32 	%rd24, %r1;
	add.s64 	%rd25, %rd22, %rd24;
	add.s64 	%rd26, %rd2, %rd25;
	ld.global.u8 	%rs99, [%rd26+1];
	ld.global.u8 	%rs102, [%rd23+1];
	setp.eq.s16 	%p24, %rs99, %rs102;
	ld.global.u8 	%rs105, [%rd26+2];
	ld.global.u8 	%rs108, [%rd23+2];
	setp.eq.s16 	%p25, %rs105, %rs108;
	ld.global.u8 	%rs111, [%rd26+3];
	ld.global.u8 	%rs114, [%rd23+3];
	setp.eq.s16 	%p26, %rs111, %rs114;
	ld.global.u8 	%rs117, [%rd26+4];
	ld.global.u8 	%rs120, [%rd23+4];
	setp.eq.s16 	%p27, %rs117, %rs120;
	ld.global.u8 	%rs123, [%rd26+5];
	ld.global.u8 	%rs126, [%rd23+5];
	setp.eq.s16 	%p28, %rs123, %rs126;
	ld.global.u8 	%rs129, [%rd26+6];
	ld.global.u8 	%rs132, [%rd23+6];
	setp.eq.s16 	%p29, %rs129, %rs132;
	ld.global.u8 	%rs135, [%rd26+7];
	ld.global.u8 	%rs136, [%rd23+7];
	setp.eq.s16 	%p30, %rs135, %rs136;
	selp.b32 	%r54, %r81, 0, %p23;
	selp.b32 	%r55, %r54, 0, %p24;
	selp.b32 	%r56, %r55, 0, %p25;
	selp.b32 	%r57, %r56, 0, %p26;
	selp.b32 	%r58, %r57, 0, %p27;
	selp.b32 	%r59, %r58, 0, %p28;
	selp.b32 	%r60, %r59, 0, %p29;
	selp.b32 	%r81, %r60, 0, %p30;
	add.s32 	%r74, %r74, 8;
$L__BB0_8:
	setp.eq.s32 	%p31, %r12, 0;
	@%p31 bra 	$L__BB0_14;
	and.b32  	%r18, %r30, 3;
	setp.lt.u32 	%p32, %r12, 4;
	@%p32 bra 	$L__BB0_11;
	add.s32 	%r62, %r74, %r1;
	cvt.u64.u32 	%rd27, %r62;
	add.s64 	%rd28, %rd2, %rd27;
	ld.global.u8 	%rs137, [%rd28];
	cvt.u64.u32 	%rd29, %r74;
	add.s64 	%rd30, %rd1, %rd29;
	ld.global.u8 	%rs140, [%rd30];
	setp.eq.s16 	%p33, %rs137, %rs140;
	cvt.u64.u32 	%rd31, %r1;
	add.s64 	%rd32, %rd29, %rd31;
	add.s64 	%rd33, %rd2, %rd32;
	ld.global.u8 	%rs143, [%rd33+1];
	ld.global.u8 	%rs146, [%rd30+1];
	setp.eq.s16 	%p34, %rs143, %rs146;
	ld.global.u8 	%rs149, [%rd33+2];
	ld.global.u8 	%rs152, [%rd30+2];
	setp.eq.s16 	%p35, %rs149, %rs152;
	ld.global.u8 	%rs155, [%rd33+3];
	ld.global.u8 	%rs156, [%rd30+3];
	setp.eq.s16 	%p36, %rs155, %rs156;
	selp.b32 	%r63, %r81, 0, %p33;
	selp.b32 	%r64, %r63, 0, %p34;
	selp.b32 	%r65, %r64, 0, %p35;
	selp.b32 	%r81, %r65, 0, %p36;
	add.s32 	%r74, %r74, 4;
$L__BB0_11:
	setp.eq.s32 	%p37, %r18, 0;
	@%p37 bra 	$L__BB0_14;
	cvt.u64.u32 	%rd34, %r74;
	add.s64 	%rd40, %rd1, %rd34;
	add.s32 	%r66, %r1, %r74;
	cvt.u64.u32 	%rd35, %r66;
	add.s64 	%rd39, %rd2, %rd35;
	neg.s32 	%r79, %r18;
$L__BB0_13:
	.pragma "nounroll";
	ld.global.u8 	%rs157, [%rd39];
	ld.global.u8 	%rs158, [%rd40];
	setp.eq.s16 	%p38, %rs157, %rs158;
	selp.b32 	%r81, %r81, 0, %p38;
	add.s64 	%rd40, %rd40, 1;
	add.s64 	%rd39, %rd39, 1;
	add.s32 	%r79, %r79, 1;
	setp.ne.s32 	%p39, %r79, 0;
	@%p39 bra 	$L__BB0_13;
$L__BB0_14:
	setp.eq.s32 	%p40, %r81, 0;
	@%p40 bra 	$L__BB0_16;
$L__BB0_15:
	cvta.to.global.u64 	%rd36, %rd15;
	atom.global.add.u32 	%r67, [%rd36], 1;
$L__BB0_16:
	ret;

}


// ===== COMPILED SASS (sm_100) =====

	.target	sm_100

	.elftype	@"ET_EXEC"


//--------------------- .note.nv.tkinfo           --------------------------
	.section	.note.nv.tkinfo,"",@"SHT_NOTE"
	.sectionflags	@"SHF_NOTE_NV_TKINFO"
	.tkinfo
        /*0018*/ 	.word	0x00000002
        /*0030*/ 	.string	""
        /*0030*/ 	.string	"ptxas"
        /*0030*/ 	.string	"Cuda compilation tools, release 13.0, V13.0.88"
        /*0030*/ 	.string	"Build cuda_13.0.r13.0/compiler.36424714_0"
        /*0030*/ 	.string	"-arch sm_100 -m 64 "



//--------------------- .note.nv.cuinfo           --------------------------
	.section	.note.nv.cuinfo,"",@"SHT_NOTE"
	.sectionflags	@"SHF_NOTE_NV_CUINFO"
        /*0018*/ 	.short	0x0002
        /*001a*/ 	.short	0x0064
        /*001c*/ 	.short	0x0082
	.zero		2


//--------------------- .nv.info                  --------------------------
	.section	.nv.info,"",@"SHT_CUDA_INFO"
	.align	4


	//----- nvinfo : EIATTR_REGCOUNT
	.align		4
        /*0000*/ 	.byte	0x04, 0x2f
        /*0002*/ 	.short	(.L_1 - .L_0)
	.align		4
.L_0:
        /*0004*/ 	.word	index@(_Z9cudacountPcS_Piii)
        /*0008*/ 	.word	0x0000001e


	//----- nvinfo : EIATTR_FRAME_SIZE
	.align		4
.L_1:
        /*000c*/ 	.byte	0x04, 0x11
        /*000e*/ 	.short	(.L_3 - .L_2)
	.align		4
.L_2:
        /*0010*/ 	.word	index@(_Z9cudacountPcS_Piii)
        /*0014*/ 	.word	0x00000000


	//----- nvinfo : EIATTR_MIN_STACK_SIZE
	.align		4
.L_3:
        /*0018*/ 	.byte	0x04, 0x12
        /*001a*/ 	.short	(.L_5 - .L_4)
	.align		4
.L_4:
        /*001c*/ 	.word	index@(_Z9cudacountPcS_Piii)
        /*0020*/ 	.word	0x00000000
.L_5:


//--------------------- .nv.compat                --------------------------
	.section	.nv.compat,"",@"SHT_CUDA_COMPAT_INFO"
	.align	4
        /*0000*/ 	.byte	0x02, 0x09, 0x00, 0x00, 0x02, 0x02, 0x01, 0x00, 0x02, 0x05, 0x05, 0x00, 0x03, 0x07, 0x01, 0x01
        /*0010*/ 	.byte	0x02, 0x03, 0x00, 0x00, 0x02, 0x06, 0x01, 0x00, 0x04, 0x0b, 0x08, 0x00, 0x09, 0x00, 0x00, 0x00
        /*0020*/ 	.byte	0x00, 0x00, 0x00, 0x00


//--------------------- .nv.info._Z9cudacountPcS_Piii --------------------------
	.section	.nv.info._Z9cudacountPcS_Piii,"",@"SHT_CUDA_INFO"
	.sectionflags	@""
	.align	4


	//----- nvinfo : EIATTR_CUDA_API_VERSION
	.align		4
        /*0000*/ 	.byte	0x04, 0x37
        /*0002*/ 	.short	(.L_7 - .L_6)
.L_6:
        /*0004*/ 	.word	0x00000082


	//----- nvinfo : EIATTR_KPARAM_INFO
	.align		4
.L_7:
        /*0008*/ 	.byte	0x04, 0x17
        /*000a*/ 	.short	(.L_9 - .L_8)
.L_8:
        /*000c*/ 	.word	0x00000000
        /*0010*/ 	.short	0x0004
        /*0012*/ 	.short	0x001c
        /*0014*/ 	.byte	0x00, 0xf0, 0x11, 0x00


	//----- nvinfo : EIATTR_KPARAM_INFO
	.align		4
.L_9:
        /*0018*/ 	.byte	0x04, 0x17
        /*001a*/ 	.short	(.L_11 - .L_10)
.L_10:
        /*001c*/ 	.word	0x00000000
        /*0020*/ 	.short	0x0003
        /*0022*/ 	.short	0x0018
        /*0024*/ 	.byte	0x00, 0xf0, 0x11, 0x00


	//----- nvinfo : EIATTR_KPARAM_INFO
	.align		4
.L_11:
        /*0028*/ 	.byte	0x04, 0x17
        /*002a*/ 	.short	(.L_13 - .L_12)
.L_12:
        /*002c*/ 	.word	0x00000000
        /*0030*/ 	.short	0x0002
        /*0032*/ 	.short	0x0010
        /*0034*/ 	.byte	0x00, 0xf5, 0x21, 0x00


	//----- nvinfo : EIATTR_KPARAM_INFO
	.align		4
.L_13:
        /*0038*/ 	.byte	0x04, 0x17
        /*003a*/ 	.short	(.L_15 - .L_14)
.L_14:
        /*003c*/ 	.word	0x00000000
        /*0040*/ 	.short	0x0001
        /*0042*/ 	.short	0x0008
        /*0044*/ 	.byte	0x00, 0xf5, 0x21, 0x00


	//----- nvinfo : EIATTR_KPARAM_INFO
	.align		4
.L_15:
        /*0048*/ 	.byte	0x04, 0x17
        /*004a*/ 	.short	(.L_17 - .L_16)
.L_16:
        /*004c*/ 	.word	0x00000000
        /*0050*/ 	.short	0x0000
        /*0052*/ 	.short	0x0000
        /*0054*/ 	.byte	0x00, 0xf5, 0x21, 0x00


	//----- nvinfo : EIATTR_SPARSE_MMA_MASK
	.align		4
.L_17:
        /*0058*/ 	.byte	0x03, 0x50
        /*005a*/ 	.short	0x0000


	//----- nvinfo : EIATTR_MAXREG_COUNT
	.align		4
        /*005c*/ 	.byte	0x03, 0x1b
        /*005e*/ 	.short	0x00ff


	//----- nvinfo : EIATTR_MERCURY_ISA_VERSION
	.align		4
        /*0060*/ 	.byte	0x03, 0x5f
        /*0062*/ 	.short	0x0101


	//----- nvinfo : EIATTR_INT_WARP_WIDE_INSTR_OFFSETS
	.align		4
        /*0064*/ 	.byte	0x04, 0x31
        /*0066*/ 	.short	(.L_19 - .L_18)


	//   ....[0]....
.L_18:
        /*0068*/ 	.word	0x00000ca0


	//----- nvinfo : EIATTR_VRC_CTA_INIT_COUNT
	.align		4
.L_19:
        /*006c*/ 	.byte	0x02, 0x4a
	.zero		1
	.zero		1


	//----- nvinfo : EIATTR_EXIT_INSTR_OFFSETS
	.align		4
        /*0070*/ 	.byte	0x04, 0x1c
        /*0072*/ 	.short	(.L_21 - .L_20)


	//   ....[0]....
.L_20:
        /*0074*/ 	.word	0x00000050


	//   ....[1]....
        /*0078*/ 	.word	0x00000c70


	//   ....[2]....
        /*007c*/ 	.word	0x00000cf0


	//----- nvinfo : EIATTR_CBANK_PARAM_SIZE
	.align		4
.L_21:
        /*0080*/ 	.byte	0x03, 0x19
        /*0082*/ 	.short	0x0020


	//----- nvinfo : EIATTR_PARAM_CBANK
	.align		4
        /*0084*/ 	.byte	0x04, 0x0a
        /*0086*/ 	.short	(.L_23 - .L_22)
	.align		4
.L_22:
        /*0088*/ 	.word	index@(.nv.constant0._Z9cudacountPcS_Piii)
        /*008c*/ 	.short	0x0380
        /*008e*/ 	.short	0x0020


	//----- nvinfo : EIATTR_SW_WAR
	.align		4
.L_23:
        /*0090*/ 	.byte	0x04, 0x36
        /*0092*/ 	.short	(.L_25 - .L_24)
.L_24:
        /*0094*/ 	.word	0x00000008
.L_25:


//--------------------- .nv.callgraph             --------------------------
	.section	.nv.callgraph,"",@"SHT_CUDA_CALLGRAPH"
	.align	4
	.sectionentsize	8
	.align		4
        /*0000*/ 	.word	0x00000000
	.align		4
        /*0004*/ 	.word	0xffffffff
	.align		4
        /*0008*/ 	.word	0x00000000
	.align		4
        /*000c*/ 	.word	0xfffffffe
	.align		4
        /*0010*/ 	.word	0x00000000
	.align		4
        /*0014*/ 	.word	0xfffffffd
	.align		4
        /*0018*/ 	.word	0x00000000
	.align		4
        /*001c*/ 	.word	0xfffffffc


//--------------------- .text._Z9cudacountPcS_Piii --------------------------
	.section	.text._Z9cudacountPcS_Piii,"ax",@progbits
	.align	128
        .global         _Z9cudacountPcS_Piii
        .type           _Z9cudacountPcS_Piii,@function
        .size           _Z9cudacountPcS_Piii,(.L_x_8 - _Z9cudacountPcS_Piii)
        .other          _Z9cudacountPcS_Piii,@"STO_CUDA_ENTRY STV_DEFAULT"
_Z9cudacountPcS_Piii:
.text._Z9cudacountPcS_Piii:
[----:B------:R-:W-:Y:S01]  /*0000*/  LDC R1, c[0x0][0x37c] ;  /* 0x0000df00ff017b82 */ /* 0x000fe20000000800 */
[----:B------:R-:W0:Y:S01]  /*0010*/  S2R R7, SR_TID.X ;  /* 0x0000000000077919 */ /* 0x000e220000002100 */
[----:B------:R-:W0:Y:S02]  /*0020*/  LDCU.64 UR8, c[0x0][0x398] ;  /* 0x00007300ff0877ac */ /* 0x000e240008000a00 */
[----:B0-----:R-:W-:-:S05]  /*0030*/  VIADD R0, R7, UR9 ;  /* 0x0000000907007c36 */ /* 0x001fca0008000000 */
[----:B------:R-:W-:-:S13]  /*0040*/  ISETP.GE.AND P0, PT, R0, UR8, PT ;  /* 0x0000000800007c0c */ /* 0x000fda000bf06270 */
[----:B------:R-:W-:Y:S05]  /*0050*/  @P0 EXIT ;  /* 0x000000000000094d */ /* 0x000fea0003800000 */
[----:B------:R-:W-:Y:S01]  /*0060*/  UISETP.GE.AND UP0, UPT, UR9, 0x1, UPT ;  /* 0x000000010900788c */ /* 0x000fe2000bf06270 */
[----:B------:R-:W0:Y:S08]  /*0070*/  LDCU.64 UR10, c[0x0][0x358] ;  /* 0x00006b00ff0a77ac */ /* 0x000e300008000a00 */
[----:B------:R-:W-:Y:S05]  /*0080*/  BRA.U !UP0, `(.L_x_0) ;  /* 0x0000000908fc7547 */ /* 0x000fea000b800000 */
[----:B------:R-:W-:Y:S01]  /*0090*/  UISETP.GE.U32.AND UP1, UPT, UR9, 0x10, UPT ;  /* 0x000000100900788c */ /* 0x000fe2000bf26070 */
[----:B------:R-:W-:Y:S01]  /*00a0*/  IMAD.MOV.U32 R6, RZ, RZ, 0x1 ;  /* 0x00000001ff067424 */ /* 0x000fe200078e00ff */
[----:B------:R-:W-:Y:S01]  /*00b0*/  ULOP3.LUT UR7, UR9, 0xf, URZ, 0xc0, !UPT ;  /* 0x0000000f09077892 */ /* 0x000fe2000f8ec0ff */
[----:B------:R-:W-:-:S03]  /*00c0*/  UMOV UR4, URZ ;  /* 0x000000ff00047c82 */ /* 0x000fc60008000000 */
[----:B------:R-:W-:-:S03]  /*00d0*/  UISETP.NE.AND UP0, UPT, UR7, URZ, UPT ;  /* 0x000000ff0700728c */ /* 0x000fc6000bf05270 */
[----:B------:R-:W-:Y:S08]  /*00e0*/  BRA.U !UP1, `(.L_x_1) ;  /* 0x0000000509487547 */ /* 0x000ff0000b800000 */
[----:B------:R-:W1:Y:S01]  /*00f0*/  LDCU.128 UR12, c[0x0][0x380] ;  /* 0x00007000ff0c77ac */ /* 0x000e620008000c00 */
[----:B------:R-:W-:Y:S01]  /*0100*/  IMAD.MOV.U32 R6, RZ, RZ, 0x1 ;  /* 0x00000001ff067424 */ /* 0x000fe200078e00ff */
[----:B------:R-:W-:-:S04]  /*0110*/  ULOP3.LUT UR4, UR9, 0x7ffffff0, URZ, 0xc0, !UPT ;  /* 0x7ffffff009047892 */ /* 0x000fc8000f8ec0ff */
[----:B------:R-:W-:Y:S02]  /*0120*/  UIADD3 UR8, UPT, UPT, -UR4, URZ, URZ ;  /* 0x000000ff04087290 */ /* 0x000fe4000fffe1ff */
[----:B-1----:R-:W-:Y:S01]  /*0130*/  UIADD3 UR5, UP1, UPT, UR14, 0x7, URZ ;  /* 0x000000070e057890 */ /* 0x002fe2000ff3e0ff */
[----:B------:R-:W-:-:S03]  /*0140*/  IADD3 R2, P0, PT, R7, UR12, RZ ;  /* 0x0000000c07027c10 */ /* 0x000fc6000ff1e0ff */
[----:B------:R-:W-:Y:S01]  /*0150*/  UIADD3.X UR6, UPT, UPT, URZ, UR15, URZ, UP1, !UPT ;  /* 0x0000000fff067290 */ /* 0x000fe20008ffe4ff */
[----:B------:R-:W-:Y:S01]  /*0160*/  IADD3 R2, P1, PT, R2, 0x7, RZ ;  /* 0x0000000702027810 */ /* 0x000fe20007f3e0ff */
[----:B------:R-:W-:-:S03]  /*0170*/  IMAD.U32 R4, RZ, RZ, UR5 ;  /* 0x00000005ff047e24 */ /* 0x000fc6000f8e00ff */
[----:B------:R-:W-:Y:S01]  /*0180*/  IADD3.X R3, PT, PT, RZ, UR13, RZ, P1, P0 ;  /* 0x0000000dff037c10 */ /* 0x000fe20008fe04ff */
[----:B------:R-:W-:-:S08]  /*0190*/  IMAD.U32 R5, RZ, RZ, UR6 ;  /* 0x00000006ff057e24 */ /* 0x000fd0000f8e00ff */
.L_x_2:
[----:B0-----:R-:W2:Y:S04]  /*01a0*/  LDG.E.U8 R10, desc[UR10][R2.64+-0x6] ;  /* 0xfffffa0a020a7981 */ /* 0x001ea8000c1e1100 */
[----:B------:R-:W2:Y:S04]  /*01b0*/  LDG.E.U8 R13, desc[UR10][R4.64+-0x6] ;  /* 0xfffffa0a040d7981 */ /* 0x000ea8000c1e1100 */
[----:B------:R-:W3:Y:S04]  /*01c0*/  LDG.E.U8 R8, desc[UR10][R2.64+-0x7] ;  /* 0xfffff90a02087981 */ /* 0x000ee8000c1e1100 */
[----:B------:R-:W3:Y:S04]  /*01d0*/  LDG.E.U8 R11, desc[UR10][R4.64+-0x7] ;  /* 0xfffff90a040b7981 */ /* 0x000ee8000c1e1100 */
[----:B------:R-:W4:Y:S04]  /*01e0*/  LDG.E.U8 R20, desc[UR10][R2.64+-0x4] ;  /* 0xfffffc0a02147981 */ /* 0x000f28000c1e1100 */
[----:B------:R-:W4:Y:S04]  /*01f0*/  LDG.E.U8 R23, desc[UR10][R4.64+-0x4] ;  /* 0xfffffc0a04177981 */ /* 0x000f28000c1e1100 */
[----:B------:R-:W5:Y:S04]  /*0200*/  LDG.E.U8 R24, desc[UR10][R2.64+-0x5] ;  /* 0xfffffb0a02187981 */ /* 0x000f68000c1e1100 */
        /* <DEDUP_REMOVED lines=12> */
[----:B------:R-:W5:Y:S01]  /*02d0*/  LDG.E.U8 R12, desc[UR10][R4.64+0x2] ;  /* 0x0000020a040c7981 */ /* 0x000f62000c1e1100 */
[----:B--2---:R-:W-:-:S03]  /*02e0*/  ISETP.NE.AND P2, PT, R10, R13, PT ;  /* 0x0000000d0a00720c */ /* 0x004fc60003f45270 */
[----:B------:R-:W2:Y:S04]  /*02f0*/  LDG.E.U8 R13, desc[UR10][R2.64+0x3] ;  /* 0x0000030a020d7981 */ /* 0x000ea8000c1e1100 */
[----:B------:R-:W2:Y:S01]  /*0300*/  LDG.E.U8 R10, desc[UR10][R4.64+0x3] ;  /* 0x0000030a040a7981 */ /* 0x000ea2000c1e1100 */
[----:B---3--:R-:W-:-:S03]  /*0310*/  ISETP.NE.AND P1, PT, R8, R11, PT ;  /* 0x0000000b0800720c */ /* 0x008fc60003f25270 */
[----:B------:R-:W3:Y:S04]  /*0320*/  LDG.E.U8 R11, desc[UR10][R2.64+0x4] ;  /* 0x0000040a020b7981 */ /* 0x000ee8000c1e1100 */
[----:B------:R-:W3:Y:S01]  /*0330*/  LDG.E.U8 R8, desc[UR10][R4.64+0x4] ;  /* 0x0000040a04087981 */ /* 0x000ee2000c1e1100 */
[----:B----4-:R-:W-:-:S03]  /*0340*/  ISETP.NE.AND P4, PT, R20, R23, PT ;  /* 0x000000171400720c */ /* 0x010fc60003f85270 */
[----:B------:R-:W4:Y:S04]  /*0350*/  LDG.E.U8 R23, desc[UR10][R2.64+0x5] ;  /* 0x0000050a02177981 */ /* 0x000f28000c1e1100 */
[----:B------:R-:W4:Y:S01]  /*0360*/  LDG.E.U8 R20, desc[UR10][R4.64+0x5] ;  /* 0x0000050a04147981 */ /* 0x000f22000c1e1100 */
[----:B-----5:R-:W-:-:S03]  /*0370*/  ISETP.NE.AND P3, PT, R24, R27, PT ;  /* 0x0000001b1800720c */ /* 0x020fc60003f65270 */
[----:B------:R-:W5:Y:S04]  /*0380*/  LDG.E.U8 R27, desc[UR10][R2.64+0x6] ;  /* 0x0000060a021b7981 */ /* 0x000f68000c1e1100 */
[----:B------:R-:W5:Y:S01]  /*0390*/  LDG.E.U8 R24, desc[UR10][R4.64+0x6] ;  /* 0x0000060a04187981 */ /* 0x000f62000c1e1100 */
[----:B------:R-:W-:-:S03]  /*03a0*/  ISETP.NE.AND P5, PT, R22, R25, PT ;  /* 0x000000191600720c */ /* 0x000fc60003fa5270 */
[----:B------:R-:W5:Y:S04]  /*03b0*/  LDG.E.U8 R25, desc[UR10][R2.64+0x7] ;  /* 0x0000070a02197981 */ /* 0x000f68000c1e1100 */
[----:B------:R-:W5:Y:S01]  /*03c0*/  LDG.E.U8 R22, desc[UR10][R4.64+0x8] ;  /* 0x0000080a04167981 */ /* 0x000f62000c1e1100 */
[----:B------:R-:W-:-:S03]  /*03d0*/  ISETP.NE.AND P0, PT, R18, R21, PT ;  /* 0x000000151200720c */ /* 0x000fc60003f05270 */
[----:B------:R0:W5:Y:S04]  /*03e0*/  LDG.E.U8 R18, desc[UR10][R4.64+0x7] ;  /* 0x0000070a04127981 */ /* 0x000168000c1e1100 */
[----:B------:R1:W5:Y:S01]  /*03f0*/  LDG.E.U8 R21, desc[UR10][R2.64+0x8] ;  /* 0x0000080a02157981 */ /* 0x000362000c1e1100 */
[----:B------:R-:W-:-:S04]  /*0400*/  SEL R6, R6, RZ, !P1 ;  /* 0x000000ff06067207 */ /* 0x000fc80004800000 */
[----:B------:R-:W-:-:S04]  /*0410*/  SEL R6, R6, RZ, !P2 ;  /* 0x000000ff06067207 */ /* 0x000fc80005000000 */
[----:B------:R-:W-:-:S04]  /*0420*/  SEL R6, R6, RZ, !P3 ;  /* 0x000000ff06067207 */ /* 0x000fc80005800000 */
[----:B------:R-:W-:-:S04]  /*0430*/  SEL R6, R6, RZ, !P4 ;  /* 0x000000ff06067207 */ /* 0x000fc80006000000 */
[----:B------:R-:W-:Y:S02]  /*0440*/  SEL R6, R6, RZ, !P5 ;  /* 0x000000ff06067207 */ /* 0x000fe40006800000 */
[----:B------:R-:W-:Y:S02]  /*0450*/  ISETP.NE.AND P1, PT, R9, R0, PT ;  /* 0x000000000900720c */ /* 0x000fe40003f25270 */
[----:B------:R-:W-:Y:S02]  /*0460*/  SEL R6, R6, RZ, !P0 ;  /* 0x000000ff06067207 */ /* 0x000fe40004000000 */
[----:B------:R-:W-:Y:S02]  /*0470*/  ISETP.NE.AND P0, PT, R19, R16, PT ;  /* 0x000000101300720c */ /* 0x000fe40003f05270 */
[----:B------:R-:W-:Y:S02]  /*0480*/  SEL R6, R6, RZ, !P1 ;  /* 0x000000ff06067207 */ /* 0x000fe40004800000 */
[----:B------:R-:W-:-:S02]  /*0490*/  ISETP.NE.AND P1, PT, R17, R14, PT ;  /* 0x0000000e1100720c */ /* 0x000fc40003f25270 */
[----:B------:R-:W-:Y:S02]  /*04a0*/  SEL R6, R6, RZ, !P0 ;  /* 0x000000ff06067207 */ /* 0x000fe40004000000 */
[----:B------:R-:W-:Y:S02]  /*04b0*/  ISETP.NE.AND P0, PT, R15, R12, PT ;  /* 0x0000000c0f00720c */ /* 0x000fe40003f05270 */
[----:B------:R-:W-:-:S04]  /*04c0*/  SEL R6, R6, RZ, !P1 ;  /* 0x000000ff06067207 */ /* 0x000fc80004800000 */
[----:B------:R-:W-:Y:S01]  /*04d0*/  SEL R6, R6, RZ, !P0 ;  /* 0x000000ff06067207 */ /* 0x000fe20004000000 */
[----:B------:R-:W-:-:S04]  /*04e0*/  UIADD3 UR8, UPT, UPT, UR8, 0x10, URZ ;  /* 0x0000001008087890 */ /* 0x000fc8000fffe0ff */
[----:B------:R-:W-:Y:S01]  /*04f0*/  UISETP.NE.AND UP1, UPT, UR8, URZ, UPT ;  /* 0x000000ff0800728c */ /* 0x000fe2000bf25270 */
[----:B0-----:R-:W-:-:S05]  /*0500*/  IADD3 R4, P3, PT, R4, 0x10, RZ ;  /* 0x0000001004047810 */ /* 0x001fca0007f7e0ff */
[----:B------:R-:W-:Y:S01]  /*0510*/  IMAD.X R5, RZ, RZ, R5, P3 ;  /* 0x000000ffff057224 */ /* 0x000fe200018e0605 */
[----:B--2---:R-:W-:-:S04]  /*0520*/  ISETP.NE.AND P1, PT, R13, R10, PT ;  /* 0x0000000a0d00720c */ /* 0x004fc80003f25270 */
[----:B------:R-:W-:Y:S02]  /*0530*/  SEL R6, R6, RZ, !P1 ;  /* 0x000000ff06067207 */ /* 0x000fe40004800000 */
[----:B---3--:R-:W-:-:S04]  /*0540*/  ISETP.NE.AND P0, PT, R11, R8, PT ;  /* 0x000000080b00720c */ /* 0x008fc80003f05270 */
[----:B------:R-:W-:Y:S02]  /*0550*/  SEL R6, R6, RZ, !P0 ;  /* 0x000000ff06067207 */ /* 0x000fe40004000000 */
[----:B----4-:R-:W-:-:S04]  /*0560*/  ISETP.NE.AND P1, PT, R23, R20, PT ;  /* 0x000000141700720c */ /* 0x010fc80003f25270 */
[----:B------:R-:W-:Y:S02]  /*0570*/  SEL R6, R6, RZ, !P1 ;  /* 0x000000ff06067207 */ /* 0x000fe40004800000 */
[----:B-----5:R-:W-:-:S04]  /*0580*/  ISETP.NE.AND P0, PT, R27, R24, PT ;  /* 0x000000181b00720c */ /* 0x020fc80003f05270 */
[----:B------:R-:W-:Y:S02]  /*0590*/  SEL R6, R6, RZ, !P0 ;  /* 0x000000ff06067207 */ /* 0x000fe40004000000 */
[----:B-1----:R-:W-:Y:S02]  /*05a0*/  IADD3 R2, P0, PT, R2, 0x10, RZ ;  /* 0x0000001002027810 */ /* 0x002fe40007f1e0ff */
[----:B------:R-:W-:Y:S02]  /*05b0*/  ISETP.NE.AND P1, PT, R25, R18, PT ;  /* 0x000000121900720c */ /* 0x000fe40003f25270 */
[----:B------:R-:W-:Y:S02]  /*05c0*/  ISETP.NE.AND P2, PT, R21, R22, PT ;  /* 0x000000161500720c */ /* 0x000fe40003f45270 */
[----:B------:R-:W-:Y:S01]  /*05d0*/  SEL R6, R6, RZ, !P1 ;  /* 0x000000ff06067207 */ /* 0x000fe20004800000 */
[----:B------:R-:W-:-:S03]  /*05e0*/  IMAD.X R3, RZ, RZ, R3, P0 ;  /* 0x000000ffff037224 */ /* 0x000fc600000e0603 */
[----:B------:R-:W-:Y:S01]  /*05f0*/  SEL R6, R6, RZ, !P2 ;  /* 0x000000ff06067207 */ /* 0x000fe20005000000 */
[----:B------:R-:W-:Y:S06]  /*0600*/  BRA.U UP1, `(.L_x_2) ;  /* 0xfffffff901e47547 */ /* 0x000fec000b83ffff */
.L_x_1:
[----:B------:R-:W-:Y:S05]  /*0610*/  BRA.U !UP0, `(.L_x_3) ;  /* 0x0000000508907547 */ /* 0x000fea000b800000 */
[----:B------:R-:W-:Y:S02]  /*0620*/  UISETP.GE.U32.AND UP0, UPT, UR7, 0x8, UPT ;  /* 0x000000080700788c */ /* 0x000fe4000bf06070 */
[----:B------:R-:W-:-:S04]  /*0630*/  ULOP3.LUT UR6, UR9, 0x7, URZ, 0xc0, !UPT ;  /* 0x0000000709067892 */ /* 0x000fc8000f8ec0ff */
[----:B------:R-:W-:-:S03]  /*0640*/  UISETP.NE.AND UP1, UPT, UR6, URZ, UPT ;  /* 0x000000ff0600728c */ /* 0x000fc6000bf25270 */
[----:B------:R-:W-:Y:S08]  /*0650*/  BRA.U !UP0, `(.L_x_4) ;  /* 0x0000000108a87547 */ /* 0x000ff0000b800000 */
[----:B------:R-:W1:Y:S01]  /*0660*/  LDC.64 R4, c[0x0][0x380] ;  /* 0x0000e000ff047b82 */ /* 0x000e620000000a00 */
[----:B------:R-:W-:-:S07]  /*0670*/  VIADD R9, R7, UR4 ;  /* 0x0000000407097c36 */ /* 0x000fce0008000000 */
[----:B------:R-:W2:Y:S01]  /*0680*/  LDC.64 R2, c[0x0][0x388] ;  /* 0x0000e200ff027b82 */ /* 0x000ea20000000a00 */
[----:B-1----:R-:W-:Y:S02]  /*0690*/  IADD3 R8, P0, PT, R9, R4, RZ ;  /* 0x0000000409087210 */ /* 0x002fe40007f1e0ff */
[----:B------:R-:W-:-:S03]  /*06a0*/  IADD3 R4, P2, P3, R4, UR4, R7 ;  /* 0x0000000404047c10 */ /* 0x000fc6000fb5e007 */
[----:B------:R-:W-:Y:S01]  /*06b0*/  IMAD.X R9, RZ, RZ, R5, P0 ;  /* 0x000000ffff097224 */ /* 0x000fe200000e0605 */
[----:B------:R-:W-:Y:S02]  /*06c0*/  IADD3.X R5, PT, PT, RZ, R5, RZ, P2, P3 ;  /* 0x00000005ff057210 */ /* 0x000fe400017e64ff */
[----:B--2---:R-:W-:Y:S02]  /*06d0*/  IADD3 R2, P1, PT, R2, UR4, RZ ;  /* 0x0000000402027c10 */ /* 0x004fe4000ff3e0ff */
[----:B0-----:R-:W2:Y:S03]  /*06e0*/  LDG.E.U8 R8, desc[UR10][R8.64] ;  /* 0x0000000a08087981 */ /* 0x001ea6000c1e1100 */
[----:B------:R-:W-:Y:S01]  /*06f0*/  IMAD.X R3, RZ, RZ, R3, P1 ;  /* 0x000000ffff037224 */ /* 0x000fe200008e0603 */
[----:B------:R-:W3:Y:S04]  /*0700*/  LDG.E.U8 R0, desc[UR10][R4.64+0x1] ;  /* 0x0000010a04007981 */ /* 0x000ee8000c1e1100 */
[----:B------:R-:W2:Y:S04]  /*0710*/  LDG.E.U8 R11, desc[UR10][R2.64] ;  /* 0x0000000a020b7981 */ /* 0x000ea8000c1e1100 */
        /* <DEDUP_REMOVED lines=13> */
[----:B------:R-:W-:Y:S01]  /*07f0*/  UIADD3 UR4, UPT, UPT, UR4, 0x8, URZ ;  /* 0x0000000804047890 */ /* 0x000fe2000fffe0ff */
[----:B--2---:R-:W-:-:S02]  /*0800*/  ISETP.NE.AND P0, PT, R8, R11, PT ;  /* 0x0000000b0800720c */ /* 0x004fc40003f05270 */
[----:B---3--:R-:W-:Y:S02]  /*0810*/  ISETP.NE.AND P1, PT, R0, R13, PT ;  /* 0x0000000d0000720c */ /* 0x008fe40003f25270 */
[----:B------:R-:W-:-:S04]  /*0820*/  SEL R6, R6, RZ, !P0 ;  /* 0x000000ff06067207 */ /* 0x000fc80004000000 */
[----:B------:R-:W-:Y:S02]  /*0830*/  SEL R6, R6, RZ, !P1 ;  /* 0x000000ff06067207 */ /* 0x000fe40004800000 */
[----:B----4-:R-:W-:-:S04]  /*0840*/  ISETP.NE.AND P0, PT, R10, R15, PT ;  /* 0x0000000f0a00720c */ /* 0x010fc80003f05270 */
[----:B------:R-:W-:Y:S02]  /*0850*/  SEL R6, R6, RZ, !P0 ;  /* 0x000000ff06067207 */ /* 0x000fe40004000000 */
[----:B-----5:R-:W-:-:S04]  /*0860*/  ISETP.NE.AND P1, PT, R12, R17, PT ;  /* 0x000000110c00720c */ /* 0x020fc80003f25270 */
[----:B------:R-:W-:Y:S02]  /*0870*/  SEL R6, R6, RZ, !P1 ;  /* 0x000000ff06067207 */ /* 0x000fe40004800000 */
[----:B------:R-:W-:-:S04]  /*0880*/  ISETP.NE.AND P0, PT, R14, R19, PT ;  /* 0x000000130e00720c */ /* 0x000fc80003f05270 */
[----:B------:R-:W-:Y:S02]  /*0890*/  SEL R6, R6, RZ, !P0 ;  /* 0x000000ff06067207 */ /* 0x000fe40004000000 */
[----:B------:R-:W-:-:S04]  /*08a0*/  ISETP.NE.AND P1, PT, R16, R9, PT ;  /* 0x000000091000720c */ /* 0x000fc80003f25270 */
[----:B------:R-:W-:Y:S02]  /*08b0*/  SEL R6, R6, RZ, !P1 ;  /* 0x000000ff06067207 */ /* 0x000fe40004800000 */
[----:B------:R-:W-:-:S04]  /*08c0*/  ISETP.NE.AND P0, PT, R18, R21, PT ;  /* 0x000000151200720c */ /* 0x000fc80003f05270 */
[----:B------:R-:W-:Y:S02]  /*08d0*/  SEL R6, R6, RZ, !P0 ;  /* 0x000000ff06067207 */ /* 0x000fe40004000000 */
[----:B------:R-:W-:-:S04]  /*08e0*/  ISETP.NE.AND P1, PT, R20, R23, PT ;  /* 0x000000171400720c */ /* 0x000fc80003f25270 */
[----:B------:R-:W-:-:S09]  /*08f0*/  SEL R6, R6, RZ, !P1 ;  /* 0x000000ff06067207 */ /* 0x000fd20004800000 */
.L_x_4:
        /* <DEDUP_REMOVED lines=30> */
[----:B------:R-:W-:-:S09]  /*0ae0*/  SEL R6, R6, RZ, !P1 ;  /* 0x000000ff06067207 */ /* 0x000fd20004800000 */
.L_x_5:
[----:B------:R-:W-:Y:S05]  /*0af0*/  BRA.U !UP1, `(.L_x_3) ;  /* 0x0000000109587547 */ /* 0x000fea000b800000 */
[----:B------:R-:W1:Y:S01]  /*0b00*/  LDCU.128 UR12, c[0x0][0x380] ;  /* 0x00007000ff0c77ac */ /* 0x000e620008000c00 */
[----:B------:R-:W-:Y:S01]  /*0b10*/  VIADD R7, R7, UR4 ;  /* 0x0000000407077c36 */ /* 0x000fe20008000000 */
[----:B------:R-:W-:-:S04]  /*0b20*/  UIADD3 UR5, UPT, UPT, -UR5, URZ, URZ ;  /* 0x000000ff05057290 */ /* 0x000fc8000fffe1ff */
[----:B-1----:R-:W-:Y:S01]  /*0b30*/  IADD3 R7, P0, PT, R7, UR12, RZ ;  /* 0x0000000c07077c10 */ /* 0x002fe2000ff1e0ff */
[----:B------:R-:W-:-:S04]  /*0b40*/  UIADD3 UR4, UP0, UPT, UR4, UR14, URZ ;  /* 0x0000000e04047290 */ /* 0x000fc8000ff1e0ff */
[----:B------:R-:W-:Y:S01]  /*0b50*/  IMAD.X R8, RZ, RZ, UR13, P0 ;  /* 0x0000000dff087e24 */ /* 0x000fe200080e06ff */
[----:B------:R-:W-:-:S12]  /*0b60*/  UIADD3.X UR6, UPT, UPT, URZ, UR15, URZ, UP0, !UPT ;  /* 0x0000000fff067290 */ /* 0x000fd800087fe4ff */
.L_x_6:
[----:B------:R-:W-:Y:S02]  /*0b70*/  IMAD.U32 R5, RZ, RZ, UR6 ;  /* 0x00000006ff057e24 */ /* 0x000fe4000f8e00ff */
[----:B------:R-:W-:Y:S02]  /*0b80*/  IMAD.U32 R4, RZ, RZ, UR4 ;  /* 0x00000004ff047e24 */ /* 0x000fe4000f8e00ff */
[----:B------:R-:W-:Y:S02]  /*0b90*/  IMAD.MOV.U32 R2, RZ, RZ, R7 ;  /* 0x000000ffff027224 */ /* 0x000fe400078e0007 */
[----:B------:R-:W-:Y:S01]  /*0ba0*/  IMAD.MOV.U32 R3, RZ, RZ, R8 ;  /* 0x000000ffff037224 */ /* 0x000fe200078e0008 */
[----:B0-----:R-:W2:Y:S04]  /*0bb0*/  LDG.E.U8 R5, desc[UR10][R4.64] ;  /* 0x0000000a04057981 */ /* 0x001ea8000c1e1100 */
[----:B------:R-:W2:Y:S01]  /*0bc0*/  LDG.E.U8 R0, desc[UR10][R2.64] ;  /* 0x0000000a02007981 */ /* 0x000ea2000c1e1100 */
[----:B------:R-:W-:-:S02]  /*0bd0*/  UIADD3 UR4, UP0, UPT, UR4, 0x1, URZ ;  /* 0x0000000104047890 */ /* 0x000fc4000ff1e0ff */
[----:B------:R-:W-:Y:S02]  /*0be0*/  UIADD3 UR5, UPT, UPT, UR5, 0x1, URZ ;  /* 0x0000000105057890 */ /* 0x000fe4000fffe0ff */
[----:B------:R-:W-:Y:S02]  /*0bf0*/  UIADD3.X UR6, UPT, UPT, URZ, UR6, URZ, UP0, !UPT ;  /* 0x00000006ff067290 */ /* 0x000fe400087fe4ff */
[----:B------:R-:W-:Y:S01]  /*0c00*/  UISETP.NE.AND UP0, UPT, UR5, URZ, UPT ;  /* 0x000000ff0500728c */ /* 0x000fe2000bf05270 */
[----:B------:R-:W-:-:S05]  /*0c10*/  IADD3 R7, P1, PT, R7, 0x1, RZ ;  /* 0x0000000107077810 */ /* 0x000fca0007f3e0ff */
[----:B------:R-:W-:Y:S01]  /*0c20*/  IMAD.X R8, RZ, RZ, R8, P1 ;  /* 0x000000ffff087224 */ /* 0x000fe200008e0608 */
[----:B--2---:R-:W-:-:S04]  /*0c30*/  ISETP.NE.AND P0, PT, R0, R5, PT ;  /* 0x000000050000720c */ /* 0x004fc80003f05270 */
[----:B------:R-:W-:Y:S01]  /*0c40*/  SEL R6, R6, RZ, !P0 ;  /* 0x000000ff06067207 */ /* 0x000fe20004000000 */
[----:B------:R-:W-:Y:S08]  /*0c50*/  BRA.U UP0, `(.L_x_6) ;  /* 0xfffffffd00c47547 */ /* 0x000ff0000b83ffff */
.L_x_3:
[----:B------:R-:W-:-:S13]  /*0c60*/  ISETP.NE.AND P0, PT, R6, RZ, PT ;  /* 0x000000ff0600720c */ /* 0x000fda0003f05270 */
[----:B0-----:R-:W-:Y:S05]  /*0c70*/  @!P0 EXIT ;  /* 0x000000000000894d */ /* 0x001fea0003800000 */
.L_x_0:
[----:B------:R-:W1:Y:S01]  /*0c80*/  S2R R0, SR_LANEID ;  /* 0x0000000000007919 */ /* 0x000e620000000000 */
[----:B------:R-:W0:Y:S01]  /*0c90*/  LDC.64 R2, c[0x0][0x390] ;  /* 0x0000e400ff027b82 */ /* 0x000e220000000a00 */
[----:B------:R-:W-:Y:S02]  /*0ca0*/  VOTEU.ANY UR4, UPT, PT ;  /* 0x0000000000047886 */ /* 0x000fe400038e0100 */
[----:B------:R-:W-:Y:S02]  /*0cb0*/  UFLO.U32 UR5, UR4 ;  /* 0x00000004000572bd */ /* 0x000fe400080e0000 */
[----:B------:R-:W0:Y:S04]  /*0cc0*/  POPC R5, UR4 ;  /* 0x0000000400057d09 */ /* 0x000e280008000000 */
[----:B-1----:R-:W-:-:S13]  /*0cd0*/  ISETP.EQ.U32.AND P0, PT, R0, UR5, PT ;  /* 0x0000000500007c0c */ /* 0x002fda000bf02070 */
[----:B0-----:R-:W-:Y:S01]  /*0ce0*/  @P0 REDG.E.ADD.STRONG.GPU desc[UR10][R2.64], R5 ;  /* 0x000000050200098e */ /* 0x001fe2000c12e10a */
[----:B------:R-:W-:Y:S05]  /*0cf0*/  EXIT ;  /* 0x000000000000794d */ /* 0x000fea0003800000 */
.L_x_7:
[----:B------:R-:W-:-:S00]  /*0d00*/  BRA `(.L_x_7) ;  /* 0xfffffffc00fc7947 */ /* 0x000fc0000383ffff */
[----:B------:R-:W-:-:S00]  /*0d10*/  NOP ;  /* 0x0000000000007918 */ /* 0x000fc00000000000 */
        /* <DEDUP_REMOVED lines=14> */
.L_x_8:


//--------------------- .nv.shared.reserved.0     --------------------------
	.section	.nv.shared.reserved.0,"aw",@nobits
	.weak		__nv_reservedSMEM_offset_0_alias
	.size		__nv_reservedSMEM_offset_0_alias, 0, 64
	.other		__nv_reservedSMEM_offset_0_alias,@"STO_CUDA_RESERVED_SHARED STV_DEFAULT"
__nv_reservedSMEM_offset_0_alias:
	.zero		0
	.zero		64


//--------------------- .nv.constant0._Z9cudacountPcS_Piii --------------------------
	.section	.nv.constant0._Z9cudacountPcS_Piii,"a",@progbits
	.sectionflags	@""
	.align	4
.nv.constant0._Z9cudacountPcS_Piii:
	.zero		928


//--------------------- SYMBOLS --------------------------

	.type		.nv.reservedSmem.offset0,@object
	.size		.nv.reservedSmem.offset0,0x4
